	.headerflags	@"EF_CUDA_TEXMODE_UNIFIED EF_CUDA_64BIT_ADDRESS EF_CUDA_SM86 EF_CUDA_VIRTUAL_SM(EF_CUDA_SM86)"
	.elftype	@"ET_EXEC"


//--------------------- .nv.info                  --------------------------
	.section	.nv.info,"",@"SHT_CUDA_INFO"
	.align	4


	//----- nvinfo : EIATTR_REGCOUNT
	.align		4
        /*0000*/ 	.byte	0x04, 0x2f
        /*0002*/ 	.short	(.L_1 - .L_0)
	.align		4
.L_0:
        /*0004*/ 	.word	index@(triton_)
        /*0008*/ 	.word	0x0000000e


	//----- nvinfo : EIATTR_MIN_STACK_SIZE
	.align		4
.L_1:
        /*000c*/ 	.byte	0x04, 0x12
        /*000e*/ 	.short	(.L_3 - .L_2)
	.align		4
.L_2:
        /*0010*/ 	.word	index@(triton_)
        /*0014*/ 	.word	0x00000000


	//----- nvinfo : EIATTR_FRAME_SIZE
	.align		4
.L_3:
        /*0018*/ 	.byte	0x04, 0x11
        /*001a*/ 	.short	(.L_5 - .L_4)
	.align		4
.L_4:
        /*001c*/ 	.word	index@(triton_)
        /*0020*/ 	.word	0x00000000


	//----- nvinfo : EIATTR_MIN_STACK_SIZE
	.align		4
.L_5:
        /*0024*/ 	.byte	0x04, 0x12
        /*0026*/ 	.short	(.L_7 - .L_6)
	.align		4
.L_6:
        /*0028*/ 	.word	index@(triton_)
        /*002c*/ 	.word	0x00000000
.L_7:


//--------------------- .nv.info.triton_          --------------------------
	.section	.nv.info.triton_,"",@"SHT_CUDA_INFO"
	.sectionflags	@""
	.align	4


	//----- nvinfo : EIATTR_CUDA_API_VERSION
	.align		4
        /*0000*/ 	.byte	0x04, 0x37
        /*0002*/ 	.short	(.L_9 - .L_8)
.L_8:
        /*0004*/ 	.word	0x0000007c


	//----- nvinfo : EIATTR_SW2861232_WAR
	.align		4
.L_9:
        /*0008*/ 	.byte	0x01, 0x35
	.zero		2


	//----- nvinfo : EIATTR_PARAM_CBANK
	.align		4
        /*000c*/ 	.byte	0x04, 0x0a
        /*000e*/ 	.short	(.L_11 - .L_10)
	.align		4
.L_10:
        /*0010*/ 	.word	index@(.nv.constant0.triton_)
        /*0014*/ 	.short	0x0160
        /*0016*/ 	.short	0x0020


	//----- nvinfo : EIATTR_CBANK_PARAM_SIZE
	.align		4
.L_11:
        /*0018*/ 	.byte	0x03, 0x19
        /*001a*/ 	.short	0x0020


	//----- nvinfo : EIATTR_KPARAM_INFO
	.align		4
        /*001c*/ 	.byte	0x04, 0x17
        /*001e*/ 	.short	(.L_13 - .L_12)
.L_12:
        /*0020*/ 	.word	0x00000000
        /*0024*/ 	.short	0x0003
        /*0026*/ 	.short	0x0018
        /*0028*/ 	.byte	0x00, 0xf4, 0x21, 0x00


	//----- nvinfo : EIATTR_KPARAM_INFO
	.align		4
.L_13:
        /*002c*/ 	.byte	0x04, 0x17
        /*002e*/ 	.short	(.L_15 - .L_14)
.L_14:
        /*0030*/ 	.word	0x00000000
        /*0034*/ 	.short	0x0002
        /*0036*/ 	.short	0x0010
        /*0038*/ 	.byte	0x00, 0xf0, 0x11, 0x00


	//----- nvinfo : EIATTR_KPARAM_INFO
	.align		4
.L_15:
        /*003c*/ 	.byte	0x04, 0x17
        /*003e*/ 	.short	(.L_17 - .L_16)
.L_16:
        /*0040*/ 	.word	0x00000000
        /*0044*/ 	.short	0x0001
        /*0046*/ 	.short	0x0008
        /*0048*/ 	.byte	0x00, 0xf4, 0x21, 0x00


	//----- nvinfo : EIATTR_KPARAM_INFO
	.align		4
.L_17:
        /*004c*/ 	.byte	0x04, 0x17
        /*004e*/ 	.short	(.L_19 - .L_18)
.L_18:
        /*0050*/ 	.word	0x00000000
        /*0054*/ 	.short	0x0000
        /*0056*/ 	.short	0x0000
        /*0058*/ 	.byte	0x00, 0xf4, 0x21, 0x00


	//----- nvinfo : EIATTR_MAXREG_COUNT
	.align		4
.L_19:
        /*005c*/ 	.byte	0x03, 0x1b
        /*005e*/ 	.short	0x00ff


	//----- nvinfo : EIATTR_EXIT_INSTR_OFFSETS
	.align		4
        /*0060*/ 	.byte	0x04, 0x1c
        /*0062*/ 	.short	(.L_21 - .L_20)


	//   ....[0]....
.L_20:
        /*0064*/ 	.word	0x00000190


	//----- nvinfo : EIATTR_REQNTID
	.align		4
.L_21:
        /*0068*/ 	.byte	0x04, 0x10
        /*006a*/ 	.short	(.L_23 - .L_22)
.L_22:
        /*006c*/ 	.word	0x00000080
        /*0070*/ 	.word	0x00000001
        /*0074*/ 	.word	0x00000001
.L_23:


//--------------------- .nv.callgraph             --------------------------
	.section	.nv.callgraph,"",@"SHT_CUDA_CALLGRAPH"
	.align	4
	.sectionentsize	8
	.align		4
        /*0000*/ 	.word	0x00000000
	.align		4
        /*0004*/ 	.word	0xffffffff
	.align		4
        /*0008*/ 	.word	0x00000000
	.align		4
        /*000c*/ 	.word	0xfffffffe
	.align		4
        /*0010*/ 	.word	0x00000000
	.align		4
        /*0014*/ 	.word	0xfffffffd
	.align		4
        /*0018*/ 	.word	0x00000000
	.align		4
        /*001c*/ 	.word	0xfffffffc


//--------------------- .nv.rel.action            --------------------------
	.section	.nv.rel.action,"",@"SHT_CUDA_RELOCINFO"
	.align	8
	.sectionentsize	8
        /*0000*/ 	.byte	0x73, 0x00, 0x00, 0x00, 0x00, 0x00, 0x00, 0x00, 0x00, 0x00, 0x00, 0x11, 0x25, 0x00, 0x05, 0x36


//--------------------- .nv.constant0.triton_     --------------------------
	.section	.nv.constant0.triton_,"a",@progbits
	.sectionflags	@""
	.align	4
.nv.constant0.triton_:
	.zero		384


//--------------------- .text.triton_             --------------------------
	.section	.text.triton_,"ax",@progbits
	.sectioninfo	@"SHI_REGISTERS=14"
	.align	128
        .global         triton_
        .type           triton_,@function
        .size           triton_,(.L_x_1 - triton_)
        .other          triton_,@"STO_CUDA_ENTRY STV_DEFAULT"
triton_:
.text.triton_:
[----:B------:R-:W-:Y:S02]  /*0000*/  IMAD.MOV.U32 R1, RZ, RZ, c[0x0][0x28] ;  /* 0x00000a00ff017624 */ /* 0x000fe400078e00ff */
[----:B------:R-:W0:Y:S01]  /*0010*/  S2R R0, SR_TID.X ;  /* 0x0000000000007919 */ /* 0x000e220000002100 */
[----:B------:R-:W-:Y:S01]  /*0020*/  IMAD.MOV.U32 R7, RZ, RZ, 0x2 ;  /* 0x00000002ff077424 */ /* 0x000fe200078e00ff */
[----:B------:R-:W-:Y:S02]  /*0030*/  ULDC.64 UR4, c[0x0][0x118] ;  /* 0x0000460000047ab9 */ /* 0x000fe40000000a00 */
[----:B------:R-:W1:Y:S01]  /*0040*/  S2R R5, SR_CTAID.X ;  /* 0x0000000000057919 */ /* 0x000e620000002500 */
[----:B0-----:R-:W-:Y:S01]  /*0050*/  IMAD.SHL.U32 R0, R0, 0x8, RZ ;  /* 0x0000000800007824 */ /* 0x001fe200078e00ff */
[----:B-1----:R-:W-:-:S04]  /*0060*/  SHF.R.S32.HI R3, RZ, 0x15, R5 ;  /* 0x00000015ff037819 */ /* 0x002fc80000011405 */
[----:B------:R-:W-:Y:S02]  /*0070*/  LOP3.LUT R0, R0, 0x3f8, RZ, 0xc0, !PT ;  /* 0x000003f800007812 */ /* 0x000fe400078ec0ff */
[----:B------:R-:W-:-:S03]  /*0080*/  SGXT R3, R3, 0x1 ;  /* 0x000000010303781a */ /* 0x000fc60000000200 */
[----:B------:R-:W-:-:S05]  /*0090*/  IMAD R0, R5, 0x400, R0 ;  /* 0x0000040005007824 */ /* 0x000fca00078e0200 */
[CC--:B------:R-:W-:Y:S02]  /*00a0*/  LEA.HI R2, R3.reuse, R0.reuse, RZ, 0x6 ;  /* 0x0000000003027211 */ /* 0x0c0fe400078f30ff */
[----:B------:R-:W-:Y:S02]  /*00b0*/  LEA.HI R5, R3, R0, RZ, 0xc ;  /* 0x0000000003057211 */ /* 0x000fe400078f60ff */
[----:B------:R-:W-:Y:S02]  /*00c0*/  SHF.R.S32.HI R4, RZ, 0x6, R2 ;  /* 0x00000006ff047819 */ /* 0x000fe40000011402 */
[----:B------:R-:W-:Y:S02]  /*00d0*/  LOP3.LUT R3, R2, 0xffffffc0, RZ, 0xc0, !PT ;  /* 0xffffffc002037812 */ /* 0x000fe400078ec0ff */
[----:B------:R-:W-:Y:S02]  /*00e0*/  LEA.HI R2, R4, R4, RZ, 0x6 ;  /* 0x0000000404027211 */ /* 0x000fe400078f30ff */
[----:B------:R-:W-:Y:S01]  /*00f0*/  SHF.R.S32.HI R6, RZ, 0xc, R5 ;  /* 0x0000000cff067819 */ /* 0x000fe20000011405 */
[----:B------:R-:W-:Y:S01]  /*0100*/  IMAD.IADD R3, R0, 0x1, -R3 ;  /* 0x0000000100037824 */ /* 0x000fe200078e0a03 */
[----:B------:R-:W-:-:S03]  /*0110*/  LOP3.LUT R5, R2, 0x1ffc0, RZ, 0xc0, !PT ;  /* 0x0001ffc002057812 */ /* 0x000fc600078ec0ff */
[----:B------:R-:W-:Y:S02]  /*0120*/  IMAD R6, R6, 0x40, R3 ;  /* 0x0000004006067824 */ /* 0x000fe400078e0203 */
[----:B------:R-:W-:-:S04]  /*0130*/  IMAD.IADD R5, R4, 0x1, -R5 ;  /* 0x0000000104057824 */ /* 0x000fc800078e0a05 */
[----:B------:R-:W-:-:S04]  /*0140*/  IMAD R2, R5, 0x8000, R6 ;  /* 0x0000800005027824 */ /* 0x000fc800078e0206 */
[----:B------:R-:W-:-:S05]  /*0150*/  IMAD.WIDE R2, R2, R7, c[0x0][0x160] ;  /* 0x0000580002027625 */ /* 0x000fca00078e0207 */
[----:B------:R-:W2:Y:S01]  /*0160*/  LDG.E.128 R8, [R2.64] ;  /* 0x0000000402087981 */ /* 0x000ea2000c1e1d00 */
[----:B------:R-:W-:-:S05]  /*0170*/  IMAD.WIDE R4, R0, R7, c[0x0][0x168] ;  /* 0x00005a0000047625 */ /* 0x000fca00078e0207 */
[----:B--2---:R-:W-:Y:S01]  /*0180*/  STG.E.128 [R4.64], R8 ;  /* 0x0000000804007986 */ /* 0x004fe2000c101d04 */
[----:B------:R-:W-:Y:S05]  /*0190*/  EXIT ;  /* 0x000000000000794d */ /* 0x000fea0003800000 */
.L_x_0:
[----:B------:R-:W-:-:S00]  /*01a0*/  BRA `(.L_x_0) ;  /* 0xfffffff000007947 */ /* 0x000fc0000383ffff */
[----:B------:R-:W-:-:S00]  /*01b0*/  NOP ;  /* 0x0000000000007918 */ /* 0x000fc00000000000 */
        /* <DEDUP_REMOVED lines=12> */
.L_x_1:
